//
// Generated by NVIDIA NVVM Compiler
//
// Compiler Build ID: CL-36424714
// Cuda compilation tools, release 13.0, V13.0.88
// Based on NVVM 20.0.0
//

.version 9.0
.target sm_100
.address_size 64

	// .globl	_Z11read_kernelPiiPVi

.visible .entry _Z11read_kernelPiiPVi(
	.param .u64 .ptr .align 1 _Z11read_kernelPiiPVi_param_0,
	.param .u32 _Z11read_kernelPiiPVi_param_1,
	.param .u64 .ptr .align 1 _Z11read_kernelPiiPVi_param_2
)
{
	.reg .pred 	%p<2>;
	.reg .b32 	%r<16>;
	.reg .b64 	%rd<9>;

	ld.param.u64 	%rd1, [_Z11read_kernelPiiPVi_param_0];
	ld.param.u32 	%r4, [_Z11read_kernelPiiPVi_param_1];
	ld.param.u64 	%rd2, [_Z11read_kernelPiiPVi_param_2];
	mov.u32 	%r6, %ctaid.x;
	mov.u32 	%r7, %ntid.x;
	mov.u32 	%r8, %tid.x;
	mad.lo.s32 	%r1, %r6, %r7, %r8;
	setp.lt.s32 	%p1, %r4, 1;
	mov.b32 	%r15, 0;
	@%p1 bra 	$L__BB0_2;
	cvta.to.global.u64 	%rd3, %rd1;
	shr.s32 	%r9, %r1, 31;
	shr.u32 	%r10, %r9, 22;
	add.s32 	%r11, %r1, %r10;
	and.b32  	%r12, %r11, -1024;
	sub.s32 	%r13, %r1, %r12;
	mul.wide.s32 	%rd4, %r13, 4;
	add.s64 	%rd5, %rd3, %rd4;
	ld.global.u32 	%r14, [%rd5];
	mul.lo.s32 	%r15, %r14, %r4;
$L__BB0_2:
	cvta.to.global.u64 	%rd6, %rd2;
	mul.wide.s32 	%rd7, %r1, 4;
	add.s64 	%rd8, %rd6, %rd7;
	st.volatile.global.u32 	[%rd8], %r15;
	ret;

}


// ===== COMPILED SASS (sm_100) =====

	.target	sm_100

	.elftype	@"ET_EXEC"


//--------------------- .note.nv.tkinfo           --------------------------
	.section	.note.nv.tkinfo,"",@"SHT_NOTE"
	.sectionflags	@"SHF_NOTE_NV_TKINFO"
	.tkinfo
        /*0018*/ 	.word	0x00000002
        /*0030*/ 	.string	""
        /*0030*/ 	.string	"ptxas"
        /*0030*/ 	.string	"Cuda compilation tools, release 13.0, V13.0.88"
        /*0030*/ 	.string	"Build cuda_13.0.r13.0/compiler.36424714_0"
        /*0030*/ 	.string	"-arch sm_100 -m 64 "



//--------------------- .note.nv.cuinfo           --------------------------
	.section	.note.nv.cuinfo,"",@"SHT_NOTE"
	.sectionflags	@"SHF_NOTE_NV_CUINFO"
        /*0018*/ 	.short	0x0002
        /*001a*/ 	.short	0x0064
        /*001c*/ 	.short	0x0082
	.zero		2


//--------------------- .nv.info                  --------------------------
	.section	.nv.info,"",@"SHT_CUDA_INFO"
	.align	4


	//----- nvinfo : EIATTR_REGCOUNT
	.align		4
        /*0000*/ 	.byte	0x04, 0x2f
        /*0002*/ 	.short	(.L_1 - .L_0)
	.align		4
.L_0:
        /*0004*/ 	.word	index@(_Z11read_kernelPiiPVi)
        /*0008*/ 	.word	0x0000000c


	//----- nvinfo : EIATTR_FRAME_SIZE
	.align		4
.L_1:
        /*000c*/ 	.byte	0x04, 0x11
        /*000e*/ 	.short	(.L_3 - .L_2)
	.align		4
.L_2:
        /*0010*/ 	.word	index@(_Z11read_kernelPiiPVi)
        /*0014*/ 	.word	0x00000000


	//----- nvinfo : EIATTR_MIN_STACK_SIZE
	.align		4
.L_3:
        /*0018*/ 	.byte	0x04, 0x12
        /*001a*/ 	.short	(.L_5 - .L_4)
	.align		4
.L_4:
        /*001c*/ 	.word	index@(_Z11read_kernelPiiPVi)
        /*0020*/ 	.word	0x00000000
.L_5:


//--------------------- .nv.compat                --------------------------
	.section	.nv.compat,"",@"SHT_CUDA_COMPAT_INFO"
	.align	4
        /*0000*/ 	.byte	0x02, 0x09, 0x00, 0x00, 0x02, 0x02, 0x01, 0x00, 0x02, 0x05, 0x05, 0x00, 0x03, 0x07, 0x01, 0x01
        /*0010*/ 	.byte	0x02, 0x03, 0x00, 0x00, 0x02, 0x06, 0x01, 0x00, 0x04, 0x0b, 0x08, 0x00, 0x09, 0x00, 0x00, 0x00
        /*0020*/ 	.byte	0x00, 0x00, 0x00, 0x00


//--------------------- .nv.info._Z11read_kernelPiiPVi --------------------------
	.section	.nv.info._Z11read_kernelPiiPVi,"",@"SHT_CUDA_INFO"
	.sectionflags	@""
	.align	4


	//----- nvinfo : EIATTR_CUDA_API_VERSION
	.align		4
        /*0000*/ 	.byte	0x04, 0x37
        /*0002*/ 	.short	(.L_7 - .L_6)
.L_6:
        /*0004*/ 	.word	0x00000082


	//----- nvinfo : EIATTR_KPARAM_INFO
	.align		4
.L_7:
        /*0008*/ 	.byte	0x04, 0x17
        /*000a*/ 	.short	(.L_9 - .L_8)
.L_8:
        /*000c*/ 	.word	0x00000000
        /*0010*/ 	.short	0x0002
        /*0012*/ 	.short	0x0010
        /*0014*/ 	.byte	0x00, 0xf5, 0x21, 0x00


	//----- nvinfo : EIATTR_KPARAM_INFO
	.align		4
.L_9:
        /*0018*/ 	.byte	0x04, 0x17
        /*001a*/ 	.short	(.L_11 - .L_10)
.L_10:
        /*001c*/ 	.word	0x00000000
        /*0020*/ 	.short	0x0001
        /*0022*/ 	.short	0x0008
        /*0024*/ 	.byte	0x00, 0xf0, 0x11, 0x00


	//----- nvinfo : EIATTR_KPARAM_INFO
	.align		4
.L_11:
        /*0028*/ 	.byte	0x04, 0x17
        /*002a*/ 	.short	(.L_13 - .L_12)
.L_12:
        /*002c*/ 	.word	0x00000000
        /*0030*/ 	.short	0x0000
        /*0032*/ 	.short	0x0000
        /*0034*/ 	.byte	0x00, 0xf5, 0x21, 0x00


	//----- nvinfo : EIATTR_SPARSE_MMA_MASK
	.align		4
.L_13:
        /*0038*/ 	.byte	0x03, 0x50
        /*003a*/ 	.short	0x0000


	//----- nvinfo : EIATTR_MAXREG_COUNT
	.align		4
        /*003c*/ 	.byte	0x03, 0x1b
        /*003e*/ 	.short	0x00ff


	//----- nvinfo : EIATTR_MERCURY_ISA_VERSION
	.align		4
        /*0040*/ 	.byte	0x03, 0x5f
        /*0042*/ 	.short	0x0101


	//----- nvinfo : EIATTR_VRC_CTA_INIT_COUNT
	.align		4
        /*0044*/ 	.byte	0x02, 0x4a
	.zero		1
	.zero		1


	//----- nvinfo : EIATTR_EXIT_INSTR_OFFSETS
	.align		4
        /*0048*/ 	.byte	0x04, 0x1c
        /*004a*/ 	.short	(.L_15 - .L_14)


	//   ....[0]....
.L_14:
        /*004c*/ 	.word	0x00000150


	//----- nvinfo : EIATTR_CBANK_PARAM_SIZE
	.align		4
.L_15:
        /*0050*/ 	.byte	0x03, 0x19
        /*0052*/ 	.short	0x0018


	//----- nvinfo : EIATTR_PARAM_CBANK
	.align		4
        /*0054*/ 	.byte	0x04, 0x0a
        /*0056*/ 	.short	(.L_17 - .L_16)
	.align		4
.L_16:
        /*0058*/ 	.word	index@(.nv.constant0._Z11read_kernelPiiPVi)
        /*005c*/ 	.short	0x0380
        /*005e*/ 	.short	0x0018


	//----- nvinfo : EIATTR_SW_WAR
	.align		4
.L_17:
        /*0060*/ 	.byte	0x04, 0x36
        /*0062*/ 	.short	(.L_19 - .L_18)
.L_18:
        /*0064*/ 	.word	0x00000008
.L_19:


//--------------------- .nv.callgraph             --------------------------
	.section	.nv.callgraph,"",@"SHT_CUDA_CALLGRAPH"
	.align	4
	.sectionentsize	8
	.align		4
        /*0000*/ 	.word	0x00000000
	.align		4
        /*0004*/ 	.word	0xffffffff
	.align		4
        /*0008*/ 	.word	0x00000000
	.align		4
        /*000c*/ 	.word	0xfffffffe
	.align		4
        /*0010*/ 	.word	0x00000000
	.align		4
        /*0014*/ 	.word	0xfffffffd
	.align		4
        /*0018*/ 	.word	0x00000000
	.align		4
        /*001c*/ 	.word	0xfffffffc


//--------------------- .text._Z11read_kernelPiiPVi --------------------------
	.section	.text._Z11read_kernelPiiPVi,"ax",@progbits
	.align	128
        .global         _Z11read_kernelPiiPVi
        .type           _Z11read_kernelPiiPVi,@function
        .size           _Z11read_kernelPiiPVi,(.L_x_2 - _Z11read_kernelPiiPVi)
        .other          _Z11read_kernelPiiPVi,@"STO_CUDA_ENTRY STV_DEFAULT"
_Z11read_kernelPiiPVi:
.text._Z11read_kernelPiiPVi:
[----:B------:R-:W-:Y:S01]  /*0000*/  LDC R1, c[0x0][0x37c] ;  /* 0x0000df00ff017b82 */ /* 0x000fe20000000800 */
[----:B------:R-:W0:Y:S01]  /*0010*/  S2R R0, SR_TID.X ;  /* 0x0000000000007919 */ /* 0x000e220000002100 */
[----:B------:R-:W1:Y:S06]  /*0020*/  LDCU UR7, c[0x0][0x388] ;  /* 0x00007100ff0777ac */ /* 0x000e6c0008000800 */
[----:B------:R-:W0:Y:S01]  /*0030*/  S2UR UR6, SR_CTAID.X ;  /* 0x00000000000679c3 */ /* 0x000e220000002500 */
[----:B------:R-:W-:Y:S01]  /*0040*/  HFMA2 R9, -RZ, RZ, 0, 0 ;  /* 0x00000000ff097431 */ /* 0x000fe200000001ff */
[----:B------:R-:W2:Y:S06]  /*0050*/  LDCU.64 UR4, c[0x0][0x358] ;  /* 0x00006b00ff0477ac */ /* 0x000eac0008000a00 */
[----:B------:R-:W0:Y:S08]  /*0060*/  LDC R7, c[0x0][0x360] ;  /* 0x0000d800ff077b82 */ /* 0x000e300000000800 */
[----:B------:R-:W3:Y:S01]  /*0070*/  LDC.64 R4, c[0x0][0x390] ;  /* 0x0000e400ff047b82 */ /* 0x000ee20000000a00 */
[----:B-1----:R-:W-:Y:S01]  /*0080*/  UISETP.GE.AND UP0, UPT, UR7, 0x1, UPT ;  /* 0x000000010700788c */ /* 0x002fe2000bf06270 */
[----:B0-----:R-:W-:-:S04]  /*0090*/  IMAD R7, R7, UR6, R0 ;  /* 0x0000000607077c24 */ /* 0x001fc8000f8e0200 */
[----:B---3--:R-:W-:-:S04]  /*00a0*/  IMAD.WIDE R4, R7, 0x4, R4 ;  /* 0x0000000407047825 */ /* 0x008fc800078e0204 */
[----:B--2---:R-:W-:Y:S05]  /*00b0*/  BRA.U !UP0, `(.L_x_0) ;  /* 0x0000000108207547 */ /* 0x004fea000b800000 */
[----:B------:R-:W0:Y:S01]  /*00c0*/  LDC.64 R2, c[0x0][0x380] ;  /* 0x0000e000ff027b82 */ /* 0x000e220000000a00 */
[----:B------:R-:W-:-:S04]  /*00d0*/  SHF.R.S32.HI R0, RZ, 0x1f, R7 ;  /* 0x0000001fff007819 */ /* 0x000fc80000011407 */
[----:B------:R-:W-:-:S04]  /*00e0*/  LEA.HI R0, R0, R7, RZ, 0xa ;  /* 0x0000000700007211 */ /* 0x000fc800078f50ff */
[----:B------:R-:W-:-:S04]  /*00f0*/  LOP3.LUT R0, R0, 0xfffffc00, RZ, 0xc0, !PT ;  /* 0xfffffc0000007812 */ /* 0x000fc800078ec0ff */
[----:B------:R-:W-:-:S05]  /*0100*/  IADD3 R7, PT, PT, R7, -R0, RZ ;  /* 0x8000000007077210 */ /* 0x000fca0007ffe0ff */
[----:B0-----:R-:W-:-:S06]  /*0110*/  IMAD.WIDE R2, R7, 0x4, R2 ;  /* 0x0000000407027825 */ /* 0x001fcc00078e0202 */
[----:B------:R-:W2:Y:S02]  /*0120*/  LDG.E R2, desc[UR4][R2.64] ;  /* 0x0000000402027981 */ /* 0x000ea4000c1e1900 */
[----:B--2---:R-:W-:-:S07]  /*0130*/  IMAD R9, R2, UR7, RZ ;  /* 0x0000000702097c24 */ /* 0x004fce000f8e02ff */
.L_x_0:
[----:B------:R-:W-:Y:S01]  /*0140*/  STG.E.STRONG.SYS desc[UR4][R4.64], R9 ;  /* 0x0000000904007986 */ /* 0x000fe2000c115904 */
[----:B------:R-:W-:Y:S05]  /*0150*/  EXIT ;  /* 0x000000000000794d */ /* 0x000fea0003800000 */
.L_x_1:
[----:B------:R-:W-:-:S00]  /*0160*/  BRA `(.L_x_1) ;  /* 0xfffffffc00fc7947 */ /* 0x000fc0000383ffff */
[----:B------:R-:W-:-:S00]  /*0170*/  NOP ;  /* 0x0000000000007918 */ /* 0x000fc00000000000 */
        /* <DEDUP_REMOVED lines=8> */
.L_x_2:


//--------------------- .nv.shared.reserved.0     --------------------------
	.section	.nv.shared.reserved.0,"aw",@nobits
	.weak		__nv_reservedSMEM_offset_0_alias
	.size		__nv_reservedSMEM_offset_0_alias, 0, 64
	.other		__nv_reservedSMEM_offset_0_alias,@"STO_CUDA_RESERVED_SHARED STV_DEFAULT"
__nv_reservedSMEM_offset_0_alias:
	.zero		0
	.zero		64


//--------------------- .nv.constant0._Z11read_kernelPiiPVi --------------------------
	.section	.nv.constant0._Z11read_kernelPiiPVi,"a",@progbits
	.sectionflags	@""
	.align	4
.nv.constant0._Z11read_kernelPiiPVi:
	.zero		920


//--------------------- SYMBOLS --------------------------

	.type		.nv.reservedSmem.offset0,@object
	.size		.nv.reservedSmem.offset0,0x4
